//
// Generated by NVIDIA NVVM Compiler
//
// Compiler Build ID: CL-36424714
// Cuda compilation tools, release 13.0, V13.0.88
// Based on NVVM 20.0.0
//

.version 9.0
.target sm_100
.address_size 64

	// .globl	_Z9cuda_cal1PiPjii

.visible .entry _Z9cuda_cal1PiPjii(
	.param .u64 .ptr .align 1 _Z9cuda_cal1PiPjii_param_0,
	.param .u64 .ptr .align 1 _Z9cuda_cal1PiPjii_param_1,
	.param .u32 _Z9cuda_cal1PiPjii_param_2,
	.param .u32 _Z9cuda_cal1PiPjii_param_3
)
{
	.reg .pred 	%p<2>;
	.reg .b32 	%r<9>;
	.reg .b64 	%rd<8>;

	ld.param.u64 	%rd1, [_Z9cuda_cal1PiPjii_param_0];
	ld.param.u64 	%rd2, [_Z9cuda_cal1PiPjii_param_1];
	ld.param.u32 	%r3, [_Z9cuda_cal1PiPjii_param_2];
	ld.param.u32 	%r2, [_Z9cuda_cal1PiPjii_param_3];
	mov.u32 	%r4, %ctaid.x;
	mov.u32 	%r5, %ntid.x;
	mov.u32 	%r6, %tid.x;
	mad.lo.s32 	%r1, %r4, %r5, %r6;
	setp.ge.u32 	%p1, %r1, %r3;
	@%p1 bra 	$L__BB0_2;
	cvta.to.global.u64 	%rd3, %rd2;
	cvta.to.global.u64 	%rd4, %rd1;
	mul.wide.u32 	%rd5, %r1, 4;
	add.s64 	%rd6, %rd3, %rd5;
	ld.global.u32 	%r7, [%rd6];
	add.s32 	%r8, %r7, %r2;
	add.s64 	%rd7, %rd4, %rd5;
	st.global.u32 	[%rd7], %r8;
$L__BB0_2:
	ret;

}
	// .globl	_Z9cuda_cal2PiPjiii
.visible .entry _Z9cuda_cal2PiPjiii(
	.param .u64 .ptr .align 1 _Z9cuda_cal2PiPjiii_param_0,
	.param .u64 .ptr .align 1 _Z9cuda_cal2PiPjiii_param_1,
	.param .u32 _Z9cuda_cal2PiPjiii_param_2,
	.param .u32 _Z9cuda_cal2PiPjiii_param_3,
	.param .u32 _Z9cuda_cal2PiPjiii_param_4
)
{
	.reg .pred 	%p<2>;
	.reg .b32 	%r<12>;
	.reg .b64 	%rd<8>;

	ld.param.u64 	%rd1, [_Z9cuda_cal2PiPjiii_param_0];
	ld.param.u64 	%rd2, [_Z9cuda_cal2PiPjiii_param_1];
	ld.param.u32 	%r4, [_Z9cuda_cal2PiPjiii_param_2];
	ld.param.u32 	%r2, [_Z9cuda_cal2PiPjiii_param_3];
	ld.param.u32 	%r3, [_Z9cuda_cal2PiPjiii_param_4];
	mov.u32 	%r5, %ctaid.x;
	mov.u32 	%r6, %ntid.x;
	mov.u32 	%r7, %tid.x;
	mad.lo.s32 	%r1, %r5, %r6, %r7;
	setp.ge.u32 	%p1, %r1, %r4;
	@%p1 bra 	$L__BB1_2;
	cvta.to.global.u64 	%rd3, %rd1;
	cvta.to.global.u64 	%rd4, %rd2;
	mul.wide.u32 	%rd5, %r1, 4;
	add.s64 	%rd6, %rd3, %rd5;
	ld.global.u32 	%r8, [%rd6];
	mad.lo.s32 	%r9, %r8, %r2, %r3;
	add.s64 	%rd7, %rd4, %rd5;
	ld.global.u32 	%r10, [%rd7];
	add.s32 	%r11, %r9, %r10;
	st.global.u32 	[%rd6], %r11;
$L__BB1_2:
	ret;

}


// ===== COMPILED SASS (sm_100) =====

	.target	sm_100

	.elftype	@"ET_EXEC"


//--------------------- .note.nv.tkinfo           --------------------------
	.section	.note.nv.tkinfo,"",@"SHT_NOTE"
	.sectionflags	@"SHF_NOTE_NV_TKINFO"
	.tkinfo
        /*0018*/ 	.word	0x00000002
        /*0030*/ 	.string	""
        /*0030*/ 	.string	"ptxas"
        /*0030*/ 	.string	"Cuda compilation tools, release 13.0, V13.0.88"
        /*0030*/ 	.string	"Build cuda_13.0.r13.0/compiler.36424714_0"
        /*0030*/ 	.string	"-arch sm_100 -m 64 "



//--------------------- .note.nv.cuinfo           --------------------------
	.section	.note.nv.cuinfo,"",@"SHT_NOTE"
	.sectionflags	@"SHF_NOTE_NV_CUINFO"
        /*0018*/ 	.short	0x0002
        /*001a*/ 	.short	0x0064
        /*001c*/ 	.short	0x0082
	.zero		2


//--------------------- .nv.info                  --------------------------
	.section	.nv.info,"",@"SHT_CUDA_INFO"
	.align	4


	//----- nvinfo : EIATTR_REGCOUNT
	.align		4
        /*0000*/ 	.byte	0x04, 0x2f
        /*0002*/ 	.short	(.L_1 - .L_0)
	.align		4
.L_0:
        /*0004*/ 	.word	index@(_Z9cuda_cal1PiPjii)
        /*0008*/ 	.word	0x0000000a


	//----- nvinfo : EIATTR_FRAME_SIZE
	.align		4
.L_1:
        /*000c*/ 	.byte	0x04, 0x11
        /*000e*/ 	.short	(.L_3 - .L_2)
	.align		4
.L_2:
        /*0010*/ 	.word	index@(_Z9cuda_cal1PiPjii)
        /*0014*/ 	.word	0x00000000


	//----- nvinfo : EIATTR_REGCOUNT
	.align		4
.L_3:
        /*0018*/ 	.byte	0x04, 0x2f
        /*001a*/ 	.short	(.L_5 - .L_4)
	.align		4
.L_4:
        /*001c*/ 	.word	index@(_Z9cuda_cal2PiPjiii)
        /*0020*/ 	.word	0x0000000a


	//----- nvinfo : EIATTR_FRAME_SIZE
	.align		4
.L_5:
        /*0024*/ 	.byte	0x04, 0x11
        /*0026*/ 	.short	(.L_7 - .L_6)
	.align		4
.L_6:
        /*0028*/ 	.word	index@(_Z9cuda_cal2PiPjiii)
        /*002c*/ 	.word	0x00000000


	//----- nvinfo : EIATTR_MIN_STACK_SIZE
	.align		4
.L_7:
        /*0030*/ 	.byte	0x04, 0x12
        /*0032*/ 	.short	(.L_9 - .L_8)
	.align		4
.L_8:
        /*0034*/ 	.word	index@(_Z9cuda_cal2PiPjiii)
        /*0038*/ 	.word	0x00000000


	//----- nvinfo : EIATTR_MIN_STACK_SIZE
	.align		4
.L_9:
        /*003c*/ 	.byte	0x04, 0x12
        /*003e*/ 	.short	(.L_11 - .L_10)
	.align		4
.L_10:
        /*0040*/ 	.word	index@(_Z9cuda_cal1PiPjii)
        /*0044*/ 	.word	0x00000000
.L_11:


//--------------------- .nv.compat                --------------------------
	.section	.nv.compat,"",@"SHT_CUDA_COMPAT_INFO"
	.align	4
        /*0000*/ 	.byte	0x02, 0x09, 0x00, 0x00, 0x02, 0x02, 0x01, 0x00, 0x02, 0x05, 0x05, 0x00, 0x03, 0x07, 0x01, 0x01
        /*0010*/ 	.byte	0x02, 0x03, 0x00, 0x00, 0x02, 0x06, 0x01, 0x00, 0x04, 0x0b, 0x08, 0x00, 0x09, 0x00, 0x00, 0x00
        /*0020*/ 	.byte	0x00, 0x00, 0x00, 0x00


//--------------------- .nv.info._Z9cuda_cal2PiPjiii --------------------------
	.section	.nv.info._Z9cuda_cal2PiPjiii,"",@"SHT_CUDA_INFO"
	.sectionflags	@""
	.align	4


	//----- nvinfo : EIATTR_CUDA_API_VERSION
	.align		4
        /*0000*/ 	.byte	0x04, 0x37
        /*0002*/ 	.short	(.L_13 - .L_12)
.L_12:
        /*0004*/ 	.word	0x00000082


	//----- nvinfo : EIATTR_KPARAM_INFO
	.align		4
.L_13:
        /*0008*/ 	.byte	0x04, 0x17
        /*000a*/ 	.short	(.L_15 - .L_14)
.L_14:
        /*000c*/ 	.word	0x00000000
        /*0010*/ 	.short	0x0004
        /*0012*/ 	.short	0x0018
        /*0014*/ 	.byte	0x00, 0xf0, 0x11, 0x00


	//----- nvinfo : EIATTR_KPARAM_INFO
	.align		4
.L_15:
        /*0018*/ 	.byte	0x04, 0x17
        /*001a*/ 	.short	(.L_17 - .L_16)
.L_16:
        /*001c*/ 	.word	0x00000000
        /*0020*/ 	.short	0x0003
        /*0022*/ 	.short	0x0014
        /*0024*/ 	.byte	0x00, 0xf0, 0x11, 0x00


	//----- nvinfo : EIATTR_KPARAM_INFO
	.align		4
.L_17:
        /*0028*/ 	.byte	0x04, 0x17
        /*002a*/ 	.short	(.L_19 - .L_18)
.L_18:
        /*002c*/ 	.word	0x00000000
        /*0030*/ 	.short	0x0002
        /*0032*/ 	.short	0x0010
        /*0034*/ 	.byte	0x00, 0xf0, 0x11, 0x00


	//----- nvinfo : EIATTR_KPARAM_INFO
	.align		4
.L_19:
        /*0038*/ 	.byte	0x04, 0x17
        /*003a*/ 	.short	(.L_21 - .L_20)
.L_20:
        /*003c*/ 	.word	0x00000000
        /*0040*/ 	.short	0x0001
        /*0042*/ 	.short	0x0008
        /*0044*/ 	.byte	0x00, 0xf5, 0x21, 0x00


	//----- nvinfo : EIATTR_KPARAM_INFO
	.align		4
.L_21:
        /*0048*/ 	.byte	0x04, 0x17
        /*004a*/ 	.short	(.L_23 - .L_22)
.L_22:
        /*004c*/ 	.word	0x00000000
        /*0050*/ 	.short	0x0000
        /*0052*/ 	.short	0x0000
        /*0054*/ 	.byte	0x00, 0xf5, 0x21, 0x00


	//----- nvinfo : EIATTR_SPARSE_MMA_MASK
	.align		4
.L_23:
        /*0058*/ 	.byte	0x03, 0x50
        /*005a*/ 	.short	0x0000


	//----- nvinfo : EIATTR_MAXREG_COUNT
	.align		4
        /*005c*/ 	.byte	0x03, 0x1b
        /*005e*/ 	.short	0x00ff


	//----- nvinfo : EIATTR_MERCURY_ISA_VERSION
	.align		4
        /*0060*/ 	.byte	0x03, 0x5f
        /*0062*/ 	.short	0x0101


	//----- nvinfo : EIATTR_VRC_CTA_INIT_COUNT
	.align		4
        /*0064*/ 	.byte	0x02, 0x4a
	.zero		1
	.zero		1


	//----- nvinfo : EIATTR_EXIT_INSTR_OFFSETS
	.align		4
        /*0068*/ 	.byte	0x04, 0x1c
        /*006a*/ 	.short	(.L_25 - .L_24)


	//   ....[0]....
.L_24:
        /*006c*/ 	.word	0x00000070


	//   ....[1]....
        /*0070*/ 	.word	0x00000140


	//----- nvinfo : EIATTR_CBANK_PARAM_SIZE
	.align		4
.L_25:
        /*0074*/ 	.byte	0x03, 0x19
        /*0076*/ 	.short	0x001c


	//----- nvinfo : EIATTR_PARAM_CBANK
	.align		4
        /*0078*/ 	.byte	0x04, 0x0a
        /*007a*/ 	.short	(.L_27 - .L_26)
	.align		4
.L_26:
        /*007c*/ 	.word	index@(.nv.constant0._Z9cuda_cal2PiPjiii)
        /*0080*/ 	.short	0x0380
        /*0082*/ 	.short	0x001c


	//----- nvinfo : EIATTR_SW_WAR
	.align		4
.L_27:
        /*0084*/ 	.byte	0x04, 0x36
        /*0086*/ 	.short	(.L_29 - .L_28)
.L_28:
        /*0088*/ 	.word	0x00000008
.L_29:


//--------------------- .nv.info._Z9cuda_cal1PiPjii --------------------------
	.section	.nv.info._Z9cuda_cal1PiPjii,"",@"SHT_CUDA_INFO"
	.sectionflags	@""
	.align	4


	//----- nvinfo : EIATTR_CUDA_API_VERSION
	.align		4
        /*0000*/ 	.byte	0x04, 0x37
        /*0002*/ 	.short	(.L_31 - .L_30)
.L_30:
        /*0004*/ 	.word	0x00000082


	//----- nvinfo : EIATTR_KPARAM_INFO
	.align		4
.L_31:
        /*0008*/ 	.byte	0x04, 0x17
        /*000a*/ 	.short	(.L_33 - .L_32)
.L_32:
        /*000c*/ 	.word	0x00000000
        /*0010*/ 	.short	0x0003
        /*0012*/ 	.short	0x0014
        /*0014*/ 	.byte	0x00, 0xf0, 0x11, 0x00


	//----- nvinfo : EIATTR_KPARAM_INFO
	.align		4
.L_33:
        /*0018*/ 	.byte	0x04, 0x17
        /*001a*/ 	.short	(.L_35 - .L_34)
.L_34:
        /*001c*/ 	.word	0x00000000
        /*0020*/ 	.short	0x0002
        /*0022*/ 	.short	0x0010
        /*0024*/ 	.byte	0x00, 0xf0, 0x11, 0x00


	//----- nvinfo : EIATTR_KPARAM_INFO
	.align		4
.L_35:
        /*0028*/ 	.byte	0x04, 0x17
        /*002a*/ 	.short	(.L_37 - .L_36)
.L_36:
        /*002c*/ 	.word	0x00000000
        /*0030*/ 	.short	0x0001
        /*0032*/ 	.short	0x0008
        /*0034*/ 	.byte	0x00, 0xf5, 0x21, 0x00


	//----- nvinfo : EIATTR_KPARAM_INFO
	.align		4
.L_37:
        /*0038*/ 	.byte	0x04, 0x17
        /*003a*/ 	.short	(.L_39 - .L_38)
.L_38:
        /*003c*/ 	.word	0x00000000
        /*0040*/ 	.short	0x0000
        /*0042*/ 	.short	0x0000
        /*0044*/ 	.byte	0x00, 0xf5, 0x21, 0x00


	//----- nvinfo : EIATTR_SPARSE_MMA_MASK
	.align		4
.L_39:
        /*0048*/ 	.byte	0x03, 0x50
        /*004a*/ 	.short	0x0000


	//----- nvinfo : EIATTR_MAXREG_COUNT
	.align		4
        /*004c*/ 	.byte	0x03, 0x1b
        /*004e*/ 	.short	0x00ff


	//----- nvinfo : EIATTR_MERCURY_ISA_VERSION
	.align		4
        /*0050*/ 	.byte	0x03, 0x5f
        /*0052*/ 	.short	0x0101


	//----- nvinfo : EIATTR_VRC_CTA_INIT_COUNT
	.align		4
        /*0054*/ 	.byte	0x02, 0x4a
	.zero		1
	.zero		1


	//----- nvinfo : EIATTR_EXIT_INSTR_OFFSETS
	.align		4
        /*0058*/ 	.byte	0x04, 0x1c
        /*005a*/ 	.short	(.L_41 - .L_40)


	//   ....[0]....
.L_40:
        /*005c*/ 	.word	0x00000070


	//   ....[1]....
        /*0060*/ 	.word	0x00000110


	//----- nvinfo : EIATTR_CBANK_PARAM_SIZE
	.align		4
.L_41:
        /*0064*/ 	.byte	0x03, 0x19
        /*0066*/ 	.short	0x0018


	//----- nvinfo : EIATTR_PARAM_CBANK
	.align		4
        /*0068*/ 	.byte	0x04, 0x0a
        /*006a*/ 	.short	(.L_43 - .L_42)
	.align		4
.L_42:
        /*006c*/ 	.word	index@(.nv.constant0._Z9cuda_cal1PiPjii)
        /*0070*/ 	.short	0x0380
        /*0072*/ 	.short	0x0018


	//----- nvinfo : EIATTR_SW_WAR
	.align		4
.L_43:
        /*0074*/ 	.byte	0x04, 0x36
        /*0076*/ 	.short	(.L_45 - .L_44)
.L_44:
        /*0078*/ 	.word	0x00000008
.L_45:


//--------------------- .nv.callgraph             --------------------------
	.section	.nv.callgraph,"",@"SHT_CUDA_CALLGRAPH"
	.align	4
	.sectionentsize	8
	.align		4
        /*0000*/ 	.word	0x00000000
	.align		4
        /*0004*/ 	.word	0xffffffff
	.align		4
        /*0008*/ 	.word	0x00000000
	.align		4
        /*000c*/ 	.word	0xfffffffe
	.align		4
        /*0010*/ 	.word	0x00000000
	.align		4
        /*0014*/ 	.word	0xfffffffd
	.align		4
        /*0018*/ 	.word	0x00000000
	.align		4
        /*001c*/ 	.word	0xfffffffc


//--------------------- .text._Z9cuda_cal2PiPjiii --------------------------
	.section	.text._Z9cuda_cal2PiPjiii,"ax",@progbits
	.align	128
        .global         _Z9cuda_cal2PiPjiii
        .type           _Z9cuda_cal2PiPjiii,@function
        .size           _Z9cuda_cal2PiPjiii,(.L_x_2 - _Z9cuda_cal2PiPjiii)
        .other          _Z9cuda_cal2PiPjiii,@"STO_CUDA_ENTRY STV_DEFAULT"
_Z9cuda_cal2PiPjiii:
.text._Z9cuda_cal2PiPjiii:
[----:B------:R-:W-:Y:S01]  /*0000*/  LDC R1, c[0x0][0x37c] ;  /* 0x0000df00ff017b82 */ /* 0x000fe20000000800 */
[----:B------:R-:W0:Y:S07]  /*0010*/  S2R R0, SR_TID.X ;  /* 0x0000000000007919 */ /* 0x000e2e0000002100 */
[----:B------:R-:W0:Y:S01]  /*0020*/  S2UR UR4, SR_CTAID.X ;  /* 0x00000000000479c3 */ /* 0x000e220000002500 */
[----:B------:R-:W1:Y:S07]  /*0030*/  LDCU UR5, c[0x0][0x390] ;  /* 0x00007200ff0577ac */ /* 0x000e6e0008000800 */
[----:B------:R-:W0:Y:S02]  /*0040*/  LDC R7, c[0x0][0x360] ;  /* 0x0000d800ff077b82 */ /* 0x000e240000000800 */
[----:B0-----:R-:W-:-:S05]  /*0050*/  IMAD R7, R7, UR4, R0 ;  /* 0x0000000407077c24 */ /* 0x001fca000f8e0200 */
[----:B-1----:R-:W-:-:S13]  /*0060*/  ISETP.GE.U32.AND P0, PT, R7, UR5, PT ;  /* 0x0000000507007c0c */ /* 0x002fda000bf06070 */
[----:B------:R-:W-:Y:S05]  /*0070*/  @P0 EXIT ;  /* 0x000000000000094d */ /* 0x000fea0003800000 */
[----:B------:R-:W0:Y:S01]  /*0080*/  LDC.64 R2, c[0x0][0x380] ;  /* 0x0000e000ff027b82 */ /* 0x000e220000000a00 */
[----:B------:R-:W1:Y:S01]  /*0090*/  LDCU.64 UR4, c[0x0][0x358] ;  /* 0x00006b00ff0477ac */ /* 0x000e620008000a00 */
[----:B------:R-:W2:Y:S06]  /*00a0*/  LDCU UR6, c[0x0][0x394] ;  /* 0x00007280ff0677ac */ /* 0x000eac0008000800 */
[----:B------:R-:W3:Y:S01]  /*00b0*/  LDC.64 R4, c[0x0][0x388] ;  /* 0x0000e200ff047b82 */ /* 0x000ee20000000a00 */
[----:B0-----:R-:W-:-:S05]  /*00c0*/  IMAD.WIDE.U32 R2, R7, 0x4, R2 ;  /* 0x0000000407027825 */ /* 0x001fca00078e0002 */
[----:B-1----:R-:W2:Y:S01]  /*00d0*/  LDG.E R0, desc[UR4][R2.64] ;  /* 0x0000000402007981 */ /* 0x002ea2000c1e1900 */
[----:B---3--:R-:W-:Y:S02]  /*00e0*/  IMAD.WIDE.U32 R4, R7, 0x4, R4 ;  /* 0x0000000407047825 */ /* 0x008fe400078e0004 */
[----:B------:R-:W2:Y:S04]  /*00f0*/  LDC R7, c[0x0][0x398] ;  /* 0x0000e600ff077b82 */ /* 0x000ea80000000800 */
[----:B------:R-:W3:Y:S01]  /*0100*/  LDG.E R5, desc[UR4][R4.64] ;  /* 0x0000000404057981 */ /* 0x000ee2000c1e1900 */
[----:B--2---:R-:W-:-:S05]  /*0110*/  IMAD R0, R0, UR6, R7 ;  /* 0x0000000600007c24 */ /* 0x004fca000f8e0207 */
[----:B---3--:R-:W-:-:S05]  /*0120*/  IADD3 R7, PT, PT, R0, R5, RZ ;  /* 0x0000000500077210 */ /* 0x008fca0007ffe0ff */
[----:B------:R-:W-:Y:S01]  /*0130*/  STG.E desc[UR4][R2.64], R7 ;  /* 0x0000000702007986 */ /* 0x000fe2000c101904 */
[----:B------:R-:W-:Y:S05]  /*0140*/  EXIT ;  /* 0x000000000000794d */ /* 0x000fea0003800000 */
.L_x_0:
[----:B------:R-:W-:-:S00]  /*0150*/  BRA `(.L_x_0) ;  /* 0xfffffffc00fc7947 */ /* 0x000fc0000383ffff */
[----:B------:R-:W-:-:S00]  /*0160*/  NOP ;  /* 0x0000000000007918 */ /* 0x000fc00000000000 */
        /* <DEDUP_REMOVED lines=9> */
.L_x_2:


//--------------------- .text._Z9cuda_cal1PiPjii  --------------------------
	.section	.text._Z9cuda_cal1PiPjii,"ax",@progbits
	.align	128
        .global         _Z9cuda_cal1PiPjii
        .type           _Z9cuda_cal1PiPjii,@function
        .size           _Z9cuda_cal1PiPjii,(.L_x_3 - _Z9cuda_cal1PiPjii)
        .other          _Z9cuda_cal1PiPjii,@"STO_CUDA_ENTRY STV_DEFAULT"
_Z9cuda_cal1PiPjii:
.text._Z9cuda_cal1PiPjii:
        /* <DEDUP_REMOVED lines=12> */
[----:B0-----:R-:W-:-:S06]  /*00c0*/  IMAD.WIDE.U32 R2, R7, 0x4, R2 ;  /* 0x0000000407027825 */ /* 0x001fcc00078e0002 */
[----:B-1----:R-:W2:Y:S01]  /*00d0*/  LDG.E R2, desc[UR4][R2.64] ;  /* 0x0000000402027981 */ /* 0x002ea2000c1e1900 */
[----:B---3--:R-:W-:Y:S01]  /*00e0*/  IMAD.WIDE.U32 R4, R7, 0x4, R4 ;  /* 0x0000000407047825 */ /* 0x008fe200078e0004 */
[----:B--2---:R-:W-:-:S05]  /*00f0*/  IADD3 R7, PT, PT, R2, UR6, RZ ;  /* 0x0000000602077c10 */ /* 0x004fca000fffe0ff */
[----:B------:R-:W-:Y:S01]  /*0100*/  STG.E desc[UR4][R4.64], R7 ;  /* 0x0000000704007986 */ /* 0x000fe2000c101904 */
[----:B------:R-:W-:Y:S05]  /*0110*/  EXIT ;  /* 0x000000000000794d */ /* 0x000fea0003800000 */
.L_x_1:
        /* <DEDUP_REMOVED lines=14> */
.L_x_3:


//--------------------- .nv.shared.reserved.0     --------------------------
	.section	.nv.shared.reserved.0,"aw",@nobits
	.weak		__nv_reservedSMEM_offset_0_alias
	.size		__nv_reservedSMEM_offset_0_alias, 0, 64
	.other		__nv_reservedSMEM_offset_0_alias,@"STO_CUDA_RESERVED_SHARED STV_DEFAULT"
__nv_reservedSMEM_offset_0_alias:
	.zero		0
	.zero		64


//--------------------- .nv.constant0._Z9cuda_cal2PiPjiii --------------------------
	.section	.nv.constant0._Z9cuda_cal2PiPjiii,"a",@progbits
	.sectionflags	@""
	.align	4
.nv.constant0._Z9cuda_cal2PiPjiii:
	.zero		924


//--------------------- .nv.constant0._Z9cuda_cal1PiPjii --------------------------
	.section	.nv.constant0._Z9cuda_cal1PiPjii,"a",@progbits
	.sectionflags	@""
	.align	4
.nv.constant0._Z9cuda_cal1PiPjii:
	.zero		920


//--------------------- SYMBOLS --------------------------

	.type		.nv.reservedSmem.offset0,@object
	.size		.nv.reservedSmem.offset0,0x4
